	.headerflags	@"EF_CUDA_TEXMODE_UNIFIED EF_CUDA_64BIT_ADDRESS EF_CUDA_ACCELERATORS EF_CUDA_SM90 EF_CUDA_VIRTUAL_SM(EF_CUDA_SM90)"
	.elftype	@"ET_EXEC"


//--------------------- .nv.info                  --------------------------
	.section	.nv.info,"",@"SHT_CUDA_INFO"
	.align	4


	//----- nvinfo : EIATTR_REGCOUNT
	.align		4
        /*0000*/ 	.byte	0x04, 0x2f
        /*0002*/ 	.short	(.L_1 - .L_0)
	.align		4
.L_0:
        /*0004*/ 	.word	index@(triton_per_fused__softmax_1)
        /*0008*/ 	.word	0x0000000e


	//----- nvinfo : EIATTR_MIN_STACK_SIZE
	.align		4
.L_1:
        /*000c*/ 	.byte	0x04, 0x12
        /*000e*/ 	.short	(.L_3 - .L_2)
	.align		4
.L_2:
        /*0010*/ 	.word	index@(triton_per_fused__softmax_1)
        /*0014*/ 	.word	0x00000000


	//----- nvinfo : EIATTR_FRAME_SIZE
	.align		4
.L_3:
        /*0018*/ 	.byte	0x04, 0x11
        /*001a*/ 	.short	(.L_5 - .L_4)
	.align		4
.L_4:
        /*001c*/ 	.word	index@(triton_per_fused__softmax_1)
        /*0020*/ 	.word	0x00000000


	//----- nvinfo : EIATTR_MIN_STACK_SIZE
	.align		4
.L_5:
        /*0024*/ 	.byte	0x04, 0x12
        /*0026*/ 	.short	(.L_7 - .L_6)
	.align		4
.L_6:
        /*0028*/ 	.word	index@(triton_per_fused__softmax_1)
        /*002c*/ 	.word	0x00000000
.L_7:


//--------------------- .nv.info.triton_per_fused__softmax_1 --------------------------
	.section	.nv.info.triton_per_fused__softmax_1,"",@"SHT_CUDA_INFO"
	.sectionflags	@""
	.align	4


	//----- nvinfo : EIATTR_CUDA_API_VERSION
	.align		4
        /*0000*/ 	.byte	0x04, 0x37
        /*0002*/ 	.short	(.L_9 - .L_8)
.L_8:
        /*0004*/ 	.word	0x0000007c


	//----- nvinfo : EIATTR_KPARAM_INFO
	.align		4
.L_9:
        /*0008*/ 	.byte	0x04, 0x17
        /*000a*/ 	.short	(.L_11 - .L_10)
.L_10:
        /*000c*/ 	.word	0x00000000
        /*0010*/ 	.short	0x0002
        /*0012*/ 	.short	0x000c
        /*0014*/ 	.byte	0x00, 0xf0, 0x11, 0x00


	//----- nvinfo : EIATTR_KPARAM_INFO
	.align		4
.L_11:
        /*0018*/ 	.byte	0x04, 0x17
        /*001a*/ 	.short	(.L_13 - .L_12)
.L_12:
        /*001c*/ 	.word	0x00000000
        /*0020*/ 	.short	0x0001
        /*0022*/ 	.short	0x0008
        /*0024*/ 	.byte	0x00, 0xf0, 0x11, 0x00


	//----- nvinfo : EIATTR_KPARAM_INFO
	.align		4
.L_13:
        /*0028*/ 	.byte	0x04, 0x17
        /*002a*/ 	.short	(.L_15 - .L_14)
.L_14:
        /*002c*/ 	.word	0x00000000
        /*0030*/ 	.short	0x0000
        /*0032*/ 	.short	0x0000
        /*0034*/ 	.byte	0x00, 0xf4, 0x21, 0x00


	//----- nvinfo : EIATTR_SPARSE_MMA_MASK
	.align		4
.L_15:
        /*0038*/ 	.byte	0x03, 0x50
        /*003a*/ 	.short	0x0000


	//----- nvinfo : EIATTR_MAXREG_COUNT
	.align		4
        /*003c*/ 	.byte	0x03, 0x1b
        /*003e*/ 	.short	0x00ff


	//----- nvinfo : EIATTR_COOP_GROUP_MASK_REGIDS
	.align		4
        /*0040*/ 	.byte	0x04, 0x29
        /*0042*/ 	.short	(.L_17 - .L_16)


	//   ....[0]....
.L_16:
        /*0044*/ 	.word	0xffffffff


	//   ....[1]....
        /*0048*/ 	.word	0xffffffff


	//   ....[2]....
        /*004c*/ 	.word	0xffffffff


	//   ....[3]....
        /*0050*/ 	.word	0xffffffff


	//   ....[4]....
        /*0054*/ 	.word	0xffffffff


	//   ....[5]....
        /*0058*/ 	.word	0xffffffff


	//----- nvinfo : EIATTR_COOP_GROUP_INSTR_OFFSETS
	.align		4
.L_17:
        /*005c*/ 	.byte	0x04, 0x28
        /*005e*/ 	.short	(.L_19 - .L_18)


	//   ....[0]....
.L_18:
        /*0060*/ 	.word	0x000001a0


	//   ....[1]....
        /*0064*/ 	.word	0x000001e0


	//   ....[2]....
        /*0068*/ 	.word	0x00000220


	//   ....[3]....
        /*006c*/ 	.word	0x00000330


	//   ....[4]....
        /*0070*/ 	.word	0x00000350


	//   ....[5]....
        /*0074*/ 	.word	0x00000370


	//----- nvinfo : EIATTR_EXIT_INSTR_OFFSETS
	.align		4
.L_19:
        /*0078*/ 	.byte	0x04, 0x1c
        /*007a*/ 	.short	(.L_21 - .L_20)


	//   ....[0]....
.L_20:
        /*007c*/ 	.word	0x00000440


	//   ....[1]....
        /*0080*/ 	.word	0x00000460


	//----- nvinfo : EIATTR_REQNTID
	.align		4
.L_21:
        /*0084*/ 	.byte	0x04, 0x10
        /*0086*/ 	.short	(.L_23 - .L_22)
.L_22:
        /*0088*/ 	.word	0x00000040
        /*008c*/ 	.word	0x00000001
        /*0090*/ 	.word	0x00000001


	//----- nvinfo : EIATTR_CRS_STACK_SIZE
	.align		4
.L_23:
        /*0094*/ 	.byte	0x04, 0x1e
        /*0096*/ 	.short	(.L_25 - .L_24)
.L_24:
        /*0098*/ 	.word	0x00000000


	//----- nvinfo : EIATTR_CBANK_PARAM_SIZE
	.align		4
.L_25:
        /*009c*/ 	.byte	0x03, 0x19
        /*009e*/ 	.short	0x0010


	//----- nvinfo : EIATTR_PARAM_CBANK
	.align		4
        /*00a0*/ 	.byte	0x04, 0x0a
        /*00a2*/ 	.short	(.L_27 - .L_26)
	.align		4
.L_26:
        /*00a4*/ 	.word	index@(.nv.constant0.triton_per_fused__softmax_1)
        /*00a8*/ 	.short	0x0210
        /*00aa*/ 	.short	0x0010


	//----- nvinfo : EIATTR_SW_WAR
	.align		4
.L_27:
        /*00ac*/ 	.byte	0x04, 0x36
        /*00ae*/ 	.short	(.L_29 - .L_28)
.L_28:
        /*00b0*/ 	.word	0x00000008
.L_29:


//--------------------- .nv.callgraph             --------------------------
	.section	.nv.callgraph,"",@"SHT_CUDA_CALLGRAPH"
	.align	4
	.sectionentsize	8
	.align		4
        /*0000*/ 	.word	0x00000000
	.align		4
        /*0004*/ 	.word	0xffffffff
	.align		4
        /*0008*/ 	.word	0x00000000
	.align		4
        /*000c*/ 	.word	0xfffffffe
	.align		4
        /*0010*/ 	.word	0x00000000
	.align		4
        /*0014*/ 	.word	0xfffffffd
	.align		4
        /*0018*/ 	.word	0x00000000
	.align		4
        /*001c*/ 	.word	0xfffffffc


//--------------------- .text.triton_per_fused__softmax_1 --------------------------
	.section	.text.triton_per_fused__softmax_1,"ax",@progbits
	.align	128
        .global         triton_per_fused__softmax_1
        .type           triton_per_fused__softmax_1,@function
        .size           triton_per_fused__softmax_1,(.L_x_2 - triton_per_fused__softmax_1)
        .other          triton_per_fused__softmax_1,@"STO_CUDA_ENTRY STV_DEFAULT"
triton_per_fused__softmax_1:
.text.triton_per_fused__softmax_1:
[----:B------:R-:W0:Y:S02]  /*0000*/  LDC R1, c[0x0][0x28] ;  /* 0x00000a00ff017b82 */ /* 0x000e240000000800 */
[----:B------:R-:W1:Y:S01]  /*0010*/  S2R R4, SR_TID.X ;  /* 0x0000000000047919 */ /* 0x000e620000002100 */
[----:B------:R-:W2:Y:S08]  /*0020*/  S2UR UR4, SR_CTAID.X ;  /* 0x00000000000479c3 */ /* 0x000eb00000002500 */
[----:B------:R-:W3:Y:S01]  /*0030*/  LDC.64 R2, c[0x0][0x210] ;  /* 0x00008400ff027b82 */ /* 0x000ee20000000a00 */
[----:B--2---:R-:W-:Y:S01]  /*0040*/  USHF.L.U32 UR4, UR4, 0x3, URZ ;  /* 0x0000000304047899 */ /* 0x004fe2000800063f */
[----:B-1----:R-:W-:Y:S01]  /*0050*/  SHF.R.U32.HI R0, RZ, 0x3, R4 ;  /* 0x00000003ff007819 */ /* 0x002fe20000011604 */
[----:B------:R-:W-:-:S03]  /*0060*/  IMAD.SHL.U32 R4, R4, 0x2, RZ ;  /* 0x0000000204047824 */ /* 0x000fc600078e00ff */
[----:B------:R-:W-:Y:S02]  /*0070*/  SGXT.U32 R0, R0, 0x3 ;  /* 0x000000030000781a */ /* 0x000fe40000000000 */
[----:B------:R-:W-:Y:S02]  /*0080*/  LOP3.LUT R5, R4, 0xe, RZ, 0xc0, !PT ;  /* 0x0000000e04057812 */ /* 0x000fe400078ec0ff */
[----:B------:R-:W-:Y:S01]  /*0090*/  LOP3.LUT R0, R0, UR4, RZ, 0xfc, !PT ;  /* 0x0000000400007c12 */ /* 0x000fe2000f8efcff */
[----:B------:R-:W-:-:S03]  /*00a0*/  ULDC.64 UR4, c[0x0][0x208] ;  /* 0x0000820000047ab9 */ /* 0x000fc60000000a00 */
[C---:B------:R-:W-:Y:S01]  /*00b0*/  ISETP.GE.AND P0, PT, R0.reuse, 0x40, PT ;  /* 0x000000400000780c */ /* 0x040fe20003f06270 */
[----:B------:R-:W-:-:S04]  /*00c0*/  IMAD R5, R0, 0x10, R5 ;  /* 0x0000001000057824 */ /* 0x000fc800078e0205 */
[----:B---3--:R-:W-:Y:S01]  /*00d0*/  IMAD.WIDE R2, R5, 0x4, R2 ;  /* 0x0000000405027825 */ /* 0x008fe200078e0202 */
[----:B------:R-:W-:-:S07]  /*00e0*/  CS2R R4, SRZ ;  /* 0x0000000000047805 */ /* 0x000fce000001ff00 */
[----:B------:R-:W-:Y:S05]  /*00f0*/  @P0 BRA `(.L_x_0) ;  /* 0x0000000000040947 */ /* 0x000fea0003800000 */
[----:B------:R1:W5:Y:S02]  /*0100*/  LDG.E.64 R4, desc[UR4][R2.64] ;  /* 0x0000000402047981 */ /* 0x000364000c1e1b00 */
.L_x_0:
[----:B-----5:R-:W-:Y:S02]  /*0110*/  SEL R5, R5, RZ, !P0 ;  /* 0x000000ff05057207 */ /* 0x020fe40004000000 */
[----:B------:R-:W-:Y:S02]  /*0120*/  SEL R4, R4, RZ, !P0 ;  /* 0x000000ff04047207 */ /* 0x000fe40004000000 */
[----:B------:R-:W-:Y:S02]  /*0130*/  FSEL R7, R5, -INF , !P0 ;  /* 0xff80000005077808 */ /* 0x000fe40004000000 */
[----:B------:R-:W-:-:S04]  /*0140*/  FSEL R0, R4, -INF , !P0 ;  /* 0xff80000004007808 */ /* 0x000fc80004000000 */
[C---:B------:R-:W-:Y:S02]  /*0150*/  FSETP.GT.AND P1, PT, R0.reuse, R7, PT ;  /* 0x000000070000720b */ /* 0x040fe40003f24000 */
[----:B------:R-:W-:-:S11]  /*0160*/  FSETP.NAN.AND P2, PT, R0, R0, PT ;  /* 0x000000000000720b */ /* 0x000fd60003f48000 */
[----:B------:R-:W-:-:S04]  /*0170*/  @!P1 FSEL R0, R0, R7, P2 ;  /* 0x0000000700009208 */ /* 0x000fc80001000000 */
[C---:B------:R-:W-:Y:S01]  /*0180*/  FSETP.NAN.AND P2, PT, R0.reuse, R0, PT ;  /* 0x000000000000720b */ /* 0x040fe20003f48000 */
[----:B------:R-:W-:Y:S05]  /*0190*/  WARPSYNC.ALL ;  /* 0x0000000000007948 */ /* 0x000fea0003800000 */
[----:B------:R-:W2:Y:S02]  /*01a0*/  SHFL.BFLY PT, R7, R0, 0x4, 0x1f ;  /* 0x0c801f0000077f89 */ /* 0x000ea400000e0000 */
[----:B--2---:R-:W-:-:S13]  /*01b0*/  FSETP.GT.AND P1, PT, R0, R7, PT ;  /* 0x000000070000720b */ /* 0x004fda0003f24000 */
[----:B------:R-:W-:-:S04]  /*01c0*/  @!P1 FSEL R0, R0, R7, P2 ;  /* 0x0000000700009208 */ /* 0x000fc80001000000 */
[C---:B------:R-:W-:Y:S01]  /*01d0*/  FSETP.NAN.AND P2, PT, R0.reuse, R0, PT ;  /* 0x000000000000720b */ /* 0x040fe20003f48000 */
[----:B------:R-:W2:Y:S02]  /*01e0*/  SHFL.BFLY PT, R7, R0, 0x2, 0x1f ;  /* 0x0c401f0000077f89 */ /* 0x000ea400000e0000 */
[----:B--2---:R-:W-:-:S13]  /*01f0*/  FSETP.GT.AND P1, PT, R0, R7, PT ;  /* 0x000000070000720b */ /* 0x004fda0003f24000 */
[----:B------:R-:W-:-:S04]  /*0200*/  @!P1 FSEL R0, R0, R7, P2 ;  /* 0x0000000700009208 */ /* 0x000fc80001000000 */
[C---:B------:R-:W-:Y:S01]  /*0210*/  FSETP.NAN.AND P2, PT, R0.reuse, R0, PT ;  /* 0x000000000000720b */ /* 0x040fe20003f48000 */
[----:B------:R-:W2:Y:S02]  /*0220*/  SHFL.BFLY PT, R7, R0, 0x1, 0x1f ;  /* 0x0c201f0000077f89 */ /* 0x000ea400000e0000 */
[----:B--2---:R-:W-:-:S13]  /*0230*/  FSETP.GT.AND P1, PT, R0, R7, PT ;  /* 0x000000070000720b */ /* 0x004fda0003f24000 */
[----:B------:R-:W-:-:S05]  /*0240*/  @!P1 FSEL R0, R0, R7, P2 ;  /* 0x0000000700009208 */ /* 0x000fca0001000000 */
[--C-:B------:R-:W-:Y:S01]  /*0250*/  FADD R4, R4, -R0.reuse ;  /* 0x8000000004047221 */ /* 0x100fe20000000000 */
[----:B------:R-:W-:-:S03]  /*0260*/  FADD R5, R5, -R0 ;  /* 0x8000000005057221 */ /* 0x000fc60000000000 */
[----:B------:R-:W-:Y:S01]  /*0270*/  FMUL R4, R4, 1.4426950216293334961 ;  /* 0x3fb8aa3b04047820 */ /* 0x000fe20000400000 */
[----:B------:R-:W-:-:S04]  /*0280*/  FMUL R5, R5, 1.4426950216293334961 ;  /* 0x3fb8aa3b05057820 */ /* 0x000fc80000400000 */
[----:B------:R-:W-:Y:S02]  /*0290*/  FSETP.GEU.AND P1, PT, R4, -126, PT ;  /* 0xc2fc00000400780b */ /* 0x000fe40003f2e000 */
[----:B------:R-:W-:-:S11]  /*02a0*/  FSETP.GEU.AND P2, PT, R5, -126, PT ;  /* 0xc2fc00000500780b */ /* 0x000fd60003f4e000 */
[----:B------:R-:W-:Y:S02]  /*02b0*/  @!P1 FMUL R4, R4, 0.5 ;  /* 0x3f00000004049820 */ /* 0x000fe40000400000 */
[----:B------:R-:W-:Y:S02]  /*02c0*/  @!P2 FMUL R5, R5, 0.5 ;  /* 0x3f0000000505a820 */ /* 0x000fe40000400000 */
[----:B------:R-:W2:Y:S08]  /*02d0*/  MUFU.EX2 R0, R4 ;  /* 0x0000000400007308 */ /* 0x000eb00000000800 */
[----:B------:R-:W3:Y:S01]  /*02e0*/  MUFU.EX2 R7, R5 ;  /* 0x0000000500077308 */ /* 0x000ee20000000800 */
[----:B--2---:R-:W-:Y:S01]  /*02f0*/  @!P1 FMUL R0, R0, R0 ;  /* 0x0000000000009220 */ /* 0x004fe20000400000 */
[----:B---3--:R-:W-:-:S04]  /*0300*/  @!P2 FMUL R7, R7, R7 ;  /* 0x000000070707a220 */ /* 0x008fc80000400000 */
[----:B------:R-:W-:-:S05]  /*0310*/  FADD R6, R0, R7 ;  /* 0x0000000700067221 */ /* 0x000fca0000000000 */
[----:B------:R-:W-:-:S05]  /*0320*/  FSEL R6, R6, RZ, !P0 ;  /* 0x000000ff06067208 */ /* 0x000fca0004000000 */
[----:B------:R-:W2:Y:S02]  /*0330*/  SHFL.BFLY PT, R9, R6, 0x4, 0x1f ;  /* 0x0c801f0006097f89 */ /* 0x000ea400000e0000 */
[----:B--2---:R-:W-:-:S05]  /*0340*/  FADD R9, R6, R9 ;  /* 0x0000000906097221 */ /* 0x004fca0000000000 */
[----:B------:R-:W2:Y:S02]  /*0350*/  SHFL.BFLY PT, R8, R9, 0x2, 0x1f ;  /* 0x0c401f0009087f89 */ /* 0x000ea400000e0000 */
[----:B--2---:R-:W-:-:S05]  /*0360*/  FADD R8, R9, R8 ;  /* 0x0000000809087221 */ /* 0x004fca0000000000 */
[----:B------:R-:W2:Y:S02]  /*0370*/  SHFL.BFLY PT, R11, R8, 0x1, 0x1f ;  /* 0x0c201f00080b7f89 */ /* 0x000ea400000e0000 */
[----:B--2---:R-:W-:-:S05]  /*0380*/  FADD R11, R8, R11 ;  /* 0x0000000b080b7221 */ /* 0x004fca0000000000 */
[C---:B------:R-:W-:Y:S02]  /*0390*/  FSETP.GT.AND P1, PT, |R11|.reuse, 8.50705917302346158658e+37, PT ;  /* 0x7e8000000b00780b */ /* 0x040fe40003f24200 */
[----:B------:R-:W-:-:S11]  /*03a0*/  FSETP.GEU.AND P2, PT, |R11|, 1.175494350822287508e-38, PT ;  /* 0x008000000b00780b */ /* 0x000fd60003f4e200 */
[----:B------:R-:W-:Y:S01]  /*03b0*/  @P1 FMUL R11, R11, 0.25 ;  /* 0x3e8000000b0b1820 */ /* 0x000fe20000400000 */
[----:B------:R-:W-:Y:S01]  /*03c0*/  @P1 FMUL R0, R0, 0.25 ;  /* 0x3e80000000001820 */ /* 0x000fe20000400000 */
[----:B------:R-:W-:Y:S02]  /*03d0*/  @P1 FMUL R7, R7, 0.25 ;  /* 0x3e80000007071820 */ /* 0x000fe40000400000 */
[----:B------:R-:W-:Y:S01]  /*03e0*/  @!P2 FMUL R11, R11, 16777216 ;  /* 0x4b8000000b0ba820 */ /* 0x000fe20000400000 */
[----:B------:R-:W-:Y:S01]  /*03f0*/  @!P2 FMUL R0, R0, 16777216 ;  /* 0x4b8000000000a820 */ /* 0x000fe20000400000 */
[----:B------:R-:W-:-:S04]  /*0400*/  @!P2 FMUL R7, R7, 16777216 ;  /* 0x4b8000000707a820 */ /* 0x000fc80000400000 */
[----:B------:R-:W2:Y:S02]  /*0410*/  MUFU.RCP R11, R11 ;  /* 0x0000000b000b7308 */ /* 0x000ea40000001000 */
[C---:B--2---:R-:W-:Y:S01]  /*0420*/  FMUL R6, R11.reuse, R0 ;  /* 0x000000000b067220 */ /* 0x044fe20000400000 */
[----:B------:R-:W-:Y:S01]  /*0430*/  FMUL R7, R11, R7 ;  /* 0x000000070b077220 */ /* 0x000fe20000400000 */
[----:B------:R-:W-:Y:S06]  /*0440*/  @P0 EXIT ;  /* 0x000000000000094d */ /* 0x000fec0003800000 */
[----:B------:R-:W-:Y:S01]  /*0450*/  STG.E.64 desc[UR4][R2.64], R6 ;  /* 0x0000000602007986 */ /* 0x000fe2000c101b04 */
[----:B------:R-:W-:Y:S05]  /*0460*/  EXIT ;  /* 0x000000000000794d */ /* 0x000fea0003800000 */
.L_x_1:
[----:B------:R-:W-:-:S00]  /*0470*/  BRA `(.L_x_1) ;  /* 0xfffffffc00fc7947 */ /* 0x000fc0000383ffff */
[----:B------:R-:W-:-:S00]  /*0480*/  NOP ;  /* 0x0000000000007918 */ /* 0x000fc00000000000 */
[----:B------:R-:W-:-:S00]  /*0490*/  NOP ;  /* 0x0000000000007918 */ /* 0x000fc00000000000 */
[----:B------:R-:W-:-:S00]  /*04a0*/  NOP ;  /* 0x0000000000007918 */ /* 0x000fc00000000000 */
[----:B------:R-:W-:-:S00]  /*04b0*/  NOP ;  /* 0x0000000000007918 */ /* 0x000fc00000000000 */
[----:B------:R-:W-:-:S00]  /*04c0*/  NOP ;  /* 0x0000000000007918 */ /* 0x000fc00000000000 */
[----:B------:R-:W-:-:S00]  /*04d0*/  NOP ;  /* 0x0000000000007918 */ /* 0x000fc00000000000 */
[----:B------:R-:W-:-:S00]  /*04e0*/  NOP ;  /* 0x0000000000007918 */ /* 0x000fc00000000000 */
[----:B------:R-:W-:-:S00]  /*04f0*/  NOP ;  /* 0x0000000000007918 */ /* 0x000fc00000000000 */
.L_x_2:


//--------------------- .nv.constant0.triton_per_fused__softmax_1 --------------------------
	.section	.nv.constant0.triton_per_fused__softmax_1,"a",@progbits
	.sectionflags	@""
	.align	4
.nv.constant0.triton_per_fused__softmax_1:
	.zero		544
